//
// Generated by NVIDIA NVVM Compiler
//
// Compiler Build ID: CL-36424714
// Cuda compilation tools, release 13.0, V13.0.88
// Based on NVVM 20.0.0
//

.version 9.0
.target sm_100
.address_size 64

	// .globl	_Z22computeHistogramKernelPKiPiii
// _ZZ22computeHistogramKernelPKiPiiiE11shared_hist has been demoted

.visible .entry _Z22computeHistogramKernelPKiPiii(
	.param .u64 .ptr .align 1 _Z22computeHistogramKernelPKiPiii_param_0,
	.param .u64 .ptr .align 1 _Z22computeHistogramKernelPKiPiii_param_1,
	.param .u32 _Z22computeHistogramKernelPKiPiii_param_2,
	.param .u32 _Z22computeHistogramKernelPKiPiii_param_3
)
{
	.reg .pred 	%p<9>;
	.reg .b32 	%r<39>;
	.reg .b64 	%rd<9>;
	// demoted variable
	.shared .align 4 .b8 _ZZ22computeHistogramKernelPKiPiiiE11shared_hist[4224];
	ld.param.u64 	%rd2, [_Z22computeHistogramKernelPKiPiii_param_0];
	ld.param.u64 	%rd3, [_Z22computeHistogramKernelPKiPiii_param_1];
	ld.param.u32 	%r9, [_Z22computeHistogramKernelPKiPiii_param_2];
	ld.param.u32 	%r10, [_Z22computeHistogramKernelPKiPiii_param_3];
	mov.u32 	%r38, %tid.x;
	mov.u32 	%r11, %ctaid.x;
	mov.u32 	%r2, %ntid.x;
	mad.lo.s32 	%r3, %r11, %r2, %r38;
	setp.ge.s32 	%p1, %r38, %r10;
	@%p1 bra 	$L__BB0_3;
	mov.u32 	%r18, _ZZ22computeHistogramKernelPKiPiiiE11shared_hist;
	mov.u32 	%r37, %r38;
$L__BB0_2:
	shr.s32 	%r12, %r37, 31;
	shr.u32 	%r13, %r12, 27;
	add.s32 	%r14, %r37, %r13;
	shr.s32 	%r15, %r14, 5;
	add.s32 	%r16, %r15, %r37;
	shl.b32 	%r17, %r16, 2;
	add.s32 	%r19, %r18, %r17;
	mov.b32 	%r20, 0;
	st.shared.u32 	[%r19], %r20;
	add.s32 	%r37, %r37, %r2;
	setp.lt.s32 	%p2, %r37, %r10;
	@%p2 bra 	$L__BB0_2;
$L__BB0_3:
	bar.sync 	0;
	setp.ge.s32 	%p3, %r3, %r9;
	@%p3 bra 	$L__BB0_6;
	cvta.to.global.u64 	%rd4, %rd2;
	mul.wide.s32 	%rd5, %r3, 4;
	add.s64 	%rd6, %rd4, %rd5;
	ld.global.u32 	%r6, [%rd6];
	setp.lt.s32 	%p4, %r6, 0;
	setp.ge.s32 	%p5, %r6, %r10;
	or.pred  	%p6, %p4, %p5;
	@%p6 bra 	$L__BB0_6;
	shr.u32 	%r21, %r6, 5;
	add.s32 	%r22, %r21, %r6;
	shl.b32 	%r23, %r22, 2;
	mov.u32 	%r24, _ZZ22computeHistogramKernelPKiPiiiE11shared_hist;
	add.s32 	%r25, %r24, %r23;
	atom.shared.add.u32 	%r26, [%r25], 1;
$L__BB0_6:
	setp.ge.s32 	%p7, %r38, %r10;
	bar.sync 	0;
	@%p7 bra 	$L__BB0_9;
	cvta.to.global.u64 	%rd1, %rd3;
	mov.u32 	%r33, _ZZ22computeHistogramKernelPKiPiiiE11shared_hist;
$L__BB0_8:
	mul.wide.s32 	%rd7, %r38, 4;
	add.s64 	%rd8, %rd1, %rd7;
	shr.s32 	%r27, %r38, 31;
	shr.u32 	%r28, %r27, 27;
	add.s32 	%r29, %r38, %r28;
	shr.s32 	%r30, %r29, 5;
	add.s32 	%r31, %r30, %r38;
	shl.b32 	%r32, %r31, 2;
	add.s32 	%r34, %r33, %r32;
	ld.shared.u32 	%r35, [%r34];
	atom.global.add.u32 	%r36, [%rd8], %r35;
	add.s32 	%r38, %r38, %r2;
	setp.lt.s32 	%p8, %r38, %r10;
	@%p8 bra 	$L__BB0_8;
$L__BB0_9:
	ret;

}


// ===== COMPILED SASS (sm_100) =====

	.target	sm_100

	.elftype	@"ET_EXEC"


//--------------------- .note.nv.tkinfo           --------------------------
	.section	.note.nv.tkinfo,"",@"SHT_NOTE"
	.sectionflags	@"SHF_NOTE_NV_TKINFO"
	.tkinfo
        /*0018*/ 	.word	0x00000002
        /*0030*/ 	.string	""
        /*0030*/ 	.string	"ptxas"
        /*0030*/ 	.string	"Cuda compilation tools, release 13.0, V13.0.88"
        /*0030*/ 	.string	"Build cuda_13.0.r13.0/compiler.36424714_0"
        /*0030*/ 	.string	"-arch sm_100 -m 64 "



//--------------------- .note.nv.cuinfo           --------------------------
	.section	.note.nv.cuinfo,"",@"SHT_NOTE"
	.sectionflags	@"SHF_NOTE_NV_CUINFO"
        /*0018*/ 	.short	0x0002
        /*001a*/ 	.short	0x0064
        /*001c*/ 	.short	0x0082
	.zero		2


//--------------------- .nv.info                  --------------------------
	.section	.nv.info,"",@"SHT_CUDA_INFO"
	.align	4


	//----- nvinfo : EIATTR_REGCOUNT
	.align		4
        /*0000*/ 	.byte	0x04, 0x2f
        /*0002*/ 	.short	(.L_1 - .L_0)
	.align		4
.L_0:
        /*0004*/ 	.word	index@(_Z22computeHistogramKernelPKiPiii)
        /*0008*/ 	.word	0x0000000c


	//----- nvinfo : EIATTR_FRAME_SIZE
	.align		4
.L_1:
        /*000c*/ 	.byte	0x04, 0x11
        /*000e*/ 	.short	(.L_3 - .L_2)
	.align		4
.L_2:
        /*0010*/ 	.word	index@(_Z22computeHistogramKernelPKiPiii)
        /*0014*/ 	.word	0x00000000


	//----- nvinfo : EIATTR_MIN_STACK_SIZE
	.align		4
.L_3:
        /*0018*/ 	.byte	0x04, 0x12
        /*001a*/ 	.short	(.L_5 - .L_4)
	.align		4
.L_4:
        /*001c*/ 	.word	index@(_Z22computeHistogramKernelPKiPiii)
        /*0020*/ 	.word	0x00000000
.L_5:


//--------------------- .nv.compat                --------------------------
	.section	.nv.compat,"",@"SHT_CUDA_COMPAT_INFO"
	.align	4
        /*0000*/ 	.byte	0x02, 0x09, 0x00, 0x00, 0x02, 0x02, 0x01, 0x00, 0x02, 0x05, 0x05, 0x00, 0x03, 0x07, 0x01, 0x01
        /*0010*/ 	.byte	0x02, 0x03, 0x00, 0x00, 0x02, 0x06, 0x01, 0x00, 0x04, 0x0b, 0x08, 0x00, 0x09, 0x00, 0x00, 0x00
        /*0020*/ 	.byte	0x00, 0x00, 0x00, 0x00


//--------------------- .nv.info._Z22computeHistogramKernelPKiPiii --------------------------
	.section	.nv.info._Z22computeHistogramKernelPKiPiii,"",@"SHT_CUDA_INFO"
	.sectionflags	@""
	.align	4


	//----- nvinfo : EIATTR_CUDA_API_VERSION
	.align		4
        /*0000*/ 	.byte	0x04, 0x37
        /*0002*/ 	.short	(.L_7 - .L_6)
.L_6:
        /*0004*/ 	.word	0x00000082


	//----- nvinfo : EIATTR_KPARAM_INFO
	.align		4
.L_7:
        /*0008*/ 	.byte	0x04, 0x17
        /*000a*/ 	.short	(.L_9 - .L_8)
.L_8:
        /*000c*/ 	.word	0x00000000
        /*0010*/ 	.short	0x0003
        /*0012*/ 	.short	0x0014
        /*0014*/ 	.byte	0x00, 0xf0, 0x11, 0x00


	//----- nvinfo : EIATTR_KPARAM_INFO
	.align		4
.L_9:
        /*0018*/ 	.byte	0x04, 0x17
        /*001a*/ 	.short	(.L_11 - .L_10)
.L_10:
        /*001c*/ 	.word	0x00000000
        /*0020*/ 	.short	0x0002
        /*0022*/ 	.short	0x0010
        /*0024*/ 	.byte	0x00, 0xf0, 0x11, 0x00


	//----- nvinfo : EIATTR_KPARAM_INFO
	.align		4
.L_11:
        /*0028*/ 	.byte	0x04, 0x17
        /*002a*/ 	.short	(.L_13 - .L_12)
.L_12:
        /*002c*/ 	.word	0x00000000
        /*0030*/ 	.short	0x0001
        /*0032*/ 	.short	0x0008
        /*0034*/ 	.byte	0x00, 0xf5, 0x21, 0x00


	//----- nvinfo : EIATTR_KPARAM_INFO
	.align		4
.L_13:
        /*0038*/ 	.byte	0x04, 0x17
        /*003a*/ 	.short	(.L_15 - .L_14)
.L_14:
        /*003c*/ 	.word	0x00000000
        /*0040*/ 	.short	0x0000
        /*0042*/ 	.short	0x0000
        /*0044*/ 	.byte	0x00, 0xf5, 0x21, 0x00


	//----- nvinfo : EIATTR_SPARSE_MMA_MASK
	.align		4
.L_15:
        /*0048*/ 	.byte	0x03, 0x50
        /*004a*/ 	.short	0x0000


	//----- nvinfo : EIATTR_MAXREG_COUNT
	.align		4
        /*004c*/ 	.byte	0x03, 0x1b
        /*004e*/ 	.short	0x00ff


	//----- nvinfo : EIATTR_NUM_BARRIERS
	.align		4
        /*0050*/ 	.byte	0x02, 0x4c
        /*0052*/ 	.byte	0x01
	.zero		1


	//----- nvinfo : EIATTR_MERCURY_ISA_VERSION
	.align		4
        /*0054*/ 	.byte	0x03, 0x5f
        /*0056*/ 	.short	0x0101


	//----- nvinfo : EIATTR_VRC_CTA_INIT_COUNT
	.align		4
        /*0058*/ 	.byte	0x02, 0x4a
	.zero		1
	.zero		1


	//----- nvinfo : EIATTR_EXIT_INSTR_OFFSETS
	.align		4
        /*005c*/ 	.byte	0x04, 0x1c
        /*005e*/ 	.short	(.L_17 - .L_16)


	//   ....[0]....
.L_16:
        /*0060*/ 	.word	0x000002b0


	//   ....[1]....
        /*0064*/ 	.word	0x000003a0


	//----- nvinfo : EIATTR_CRS_STACK_SIZE
	.align		4
.L_17:
        /*0068*/ 	.byte	0x04, 0x1e
        /*006a*/ 	.short	(.L_19 - .L_18)
.L_18:
        /*006c*/ 	.word	0x00000000


	//----- nvinfo : EIATTR_CBANK_PARAM_SIZE
	.align		4
.L_19:
        /*0070*/ 	.byte	0x03, 0x19
        /*0072*/ 	.short	0x0018


	//----- nvinfo : EIATTR_PARAM_CBANK
	.align		4
        /*0074*/ 	.byte	0x04, 0x0a
        /*0076*/ 	.short	(.L_21 - .L_20)
	.align		4
.L_20:
        /*0078*/ 	.word	index@(.nv.constant0._Z22computeHistogramKernelPKiPiii)
        /*007c*/ 	.short	0x0380
        /*007e*/ 	.short	0x0018


	//----- nvinfo : EIATTR_SW_WAR
	.align		4
.L_21:
        /*0080*/ 	.byte	0x04, 0x36
        /*0082*/ 	.short	(.L_23 - .L_22)
.L_22:
        /*0084*/ 	.word	0x00000008
.L_23:


//--------------------- .nv.callgraph             --------------------------
	.section	.nv.callgraph,"",@"SHT_CUDA_CALLGRAPH"
	.align	4
	.sectionentsize	8
	.align		4
        /*0000*/ 	.word	0x00000000
	.align		4
        /*0004*/ 	.word	0xffffffff
	.align		4
        /*0008*/ 	.word	0x00000000
	.align		4
        /*000c*/ 	.word	0xfffffffe
	.align		4
        /*0010*/ 	.word	0x00000000
	.align		4
        /*0014*/ 	.word	0xfffffffd
	.align		4
        /*0018*/ 	.word	0x00000000
	.align		4
        /*001c*/ 	.word	0xfffffffc


//--------------------- .text._Z22computeHistogramKernelPKiPiii --------------------------
	.section	.text._Z22computeHistogramKernelPKiPiii,"ax",@progbits
	.align	128
        .global         _Z22computeHistogramKernelPKiPiii
        .type           _Z22computeHistogramKernelPKiPiii,@function
        .size           _Z22computeHistogramKernelPKiPiii,(.L_x_7 - _Z22computeHistogramKernelPKiPiii)
        .other          _Z22computeHistogramKernelPKiPiii,@"STO_CUDA_ENTRY STV_DEFAULT"
_Z22computeHistogramKernelPKiPiii:
.text._Z22computeHistogramKernelPKiPiii:
[----:B------:R-:W-:Y:S01]  /*0000*/  LDC R1, c[0x0][0x37c] ;  /* 0x0000df00ff017b82 */ /* 0x000fe20000000800 */
[----:B------:R-:W0:Y:S01]  /*0010*/  S2R R7, SR_TID.X ;  /* 0x0000000000077919 */ /* 0x000e220000002100 */
[----:B------:R-:W0:Y:S06]  /*0020*/  LDCU UR8, c[0x0][0x394] ;  /* 0x00007280ff0877ac */ /* 0x000e2c0008000800 */
[----:B------:R-:W1:Y:S01]  /*0030*/  S2UR UR4, SR_CTAID.X ;  /* 0x00000000000479c3 */ /* 0x000e620000002500 */
[----:B------:R-:W-:Y:S07]  /*0040*/  BSSY.RECONVERGENT B0, `(.L_x_0) ;  /* 0x0000011000007945 */ /* 0x000fee0003800200 */
[----:B------:R-:W1:Y:S01]  /*0050*/  LDC R6, c[0x0][0x360] ;  /* 0x0000d800ff067b82 */ /* 0x000e620000000800 */
[----:B0-----:R-:W-:Y:S01]  /*0060*/  ISETP.GE.AND P0, PT, R7, UR8, PT ;  /* 0x0000000807007c0c */ /* 0x001fe2000bf06270 */
[----:B-1----:R-:W-:-:S12]  /*0070*/  IMAD R5, R6, UR4, R7 ;  /* 0x0000000406057c24 */ /* 0x002fd8000f8e0207 */
[----:B------:R-:W-:Y:S05]  /*0080*/  @P0 BRA `(.L_x_1) ;  /* 0x0000000000300947 */ /* 0x000fea0003800000 */
[----:B------:R-:W0:Y:S01]  /*0090*/  S2R R3, SR_CgaCtaId ;  /* 0x0000000000037919 */ /* 0x000e220000008800 */
[----:B------:R-:W-:Y:S01]  /*00a0*/  MOV R0, 0x400 ;  /* 0x0000040000007802 */ /* 0x000fe20000000f00 */
[----:B------:R-:W-:-:S03]  /*00b0*/  IMAD.MOV.U32 R2, RZ, RZ, R7 ;  /* 0x000000ffff027224 */ /* 0x000fc600078e0007 */
[----:B0-----:R-:W-:-:S07]  /*00c0*/  LEA R0, R3, R0, 0x18 ;  /* 0x0000000003007211 */ /* 0x001fce00078ec0ff */
.L_x_2:
[----:B------:R-:W-:-:S04]  /*00d0*/  SHF.R.S32.HI R3, RZ, 0x1f, R2 ;  /* 0x0000001fff037819 */ /* 0x000fc80000011402 */
[----:B------:R-:W-:-:S04]  /*00e0*/  LEA.HI R3, R3, R2, RZ, 0x5 ;  /* 0x0000000203037211 */ /* 0x000fc800078f28ff */
[----:B------:R-:W-:Y:S01]  /*00f0*/  LEA.HI.SX32 R3, R3, R2, 0x1b ;  /* 0x0000000203037211 */ /* 0x000fe200078fdaff */
[----:B------:R-:W-:-:S04]  /*0100*/  IMAD.IADD R2, R6, 0x1, R2 ;  /* 0x0000000106027824 */ /* 0x000fc800078e0202 */
[----:B------:R-:W-:Y:S01]  /*0110*/  IMAD R3, R3, 0x4, R0 ;  /* 0x0000000403037824 */ /* 0x000fe200078e0200 */
[----:B------:R-:W-:-:S04]  /*0120*/  ISETP.GE.AND P0, PT, R2, UR8, PT ;  /* 0x0000000802007c0c */ /* 0x000fc8000bf06270 */
[----:B------:R0:W-:Y:S09]  /*0130*/  STS [R3], RZ ;  /* 0x000000ff03007388 */ /* 0x0001f20000000800 */
[----:B0-----:R-:W-:Y:S05]  /*0140*/  @!P0 BRA `(.L_x_2) ;  /* 0xfffffffc00e08947 */ /* 0x001fea000383ffff */
.L_x_1:
[----:B------:R-:W-:Y:S05]  /*0150*/  BSYNC.RECONVERGENT B0 ;  /* 0x0000000000007941 */ /* 0x000fea0003800200 */
.L_x_0:
[----:B------:R-:W0:Y:S01]  /*0160*/  LDCU UR4, c[0x0][0x390] ;  /* 0x00007200ff0477ac */ /* 0x000e220008000800 */
[----:B------:R-:W-:Y:S01]  /*0170*/  BSSY.RECONVERGENT B0, `(.L_x_3) ;  /* 0x0000012000007945 */ /* 0x000fe20003800200 */
[----:B------:R-:W-:Y:S01]  /*0180*/  BAR.SYNC.DEFER_BLOCKING 0x0 ;  /* 0x0000000000007b1d */ /* 0x000fe20000010000 */
[----:B------:R-:W-:-:S05]  /*0190*/  ISETP.GE.AND P1, PT, R7, UR8, PT ;  /* 0x0000000807007c0c */ /* 0x000fca000bf26270 */
[----:B------:R-:W1:Y:S01]  /*01a0*/  LDCU.64 UR6, c[0x0][0x358] ;  /* 0x00006b00ff0677ac */ /* 0x000e620008000a00 */
[----:B0-----:R-:W-:-:S13]  /*01b0*/  ISETP.GE.AND P0, PT, R5, UR4, PT ;  /* 0x0000000405007c0c */ /* 0x001fda000bf06270 */
[----:B-1----:R-:W-:Y:S05]  /*01c0*/  @P0 BRA `(.L_x_4) ;  /* 0x0000000000300947 */ /* 0x002fea0003800000 */
[----:B------:R-:W0:Y:S02]  /*01d0*/  LDC.64 R2, c[0x0][0x380] ;  /* 0x0000e000ff027b82 */ /* 0x000e240000000a00 */
[----:B0-----:R-:W-:-:S06]  /*01e0*/  IMAD.WIDE R2, R5, 0x4, R2 ;  /* 0x0000000405027825 */ /* 0x001fcc00078e0202 */
[----:B------:R-:W2:Y:S02]  /*01f0*/  LDG.E R2, desc[UR6][R2.64] ;  /* 0x0000000602027981 */ /* 0x000ea4000c1e1900 */
[----:B--2---:R-:W-:-:S04]  /*0200*/  ISETP.GE.AND P0, PT, R2, UR8, PT ;  /* 0x0000000802007c0c */ /* 0x004fc8000bf06270 */
[----:B------:R-:W-:-:S13]  /*0210*/  ISETP.LT.OR P0, PT, R2, RZ, P0 ;  /* 0x000000ff0200720c */ /* 0x000fda0000701670 */
[----:B------:R-:W-:Y:S05]  /*0220*/  @P0 BRA `(.L_x_4) ;  /* 0x0000000000180947 */ /* 0x000fea0003800000 */
[----:B------:R-:W0:Y:S01]  /*0230*/  S2UR UR5, SR_CgaCtaId ;  /* 0x00000000000579c3 */ /* 0x000e220000008800 */
[----:B------:R-:W-:Y:S01]  /*0240*/  UMOV UR4, 0x400 ;  /* 0x0000040000047882 */ /* 0x000fe20000000000 */
[----:B------:R-:W-:Y:S01]  /*0250*/  LEA.HI R2, R2, R2, RZ, 0x1b ;  /* 0x0000000202027211 */ /* 0x000fe200078fd8ff */
[----:B0-----:R-:W-:-:S06]  /*0260*/  ULEA UR4, UR5, UR4, 0x18 ;  /* 0x0000000405047291 */ /* 0x001fcc000f8ec0ff */
[----:B------:R-:W-:-:S05]  /*0270*/  LEA R2, R2, UR4, 0x2 ;  /* 0x0000000402027c11 */ /* 0x000fca000f8e10ff */
[----:B------:R0:W-:Y:S02]  /*0280*/  ATOMS.POPC.INC.32 RZ, [R2+URZ] ;  /* 0x0000000002ff7f8c */ /* 0x0001e4000d8000ff */
.L_x_4:
[----:B------:R-:W-:Y:S05]  /*0290*/  BSYNC.RECONVERGENT B0 ;  /* 0x0000000000007941 */ /* 0x000fea0003800200 */
.L_x_3:
[----:B------:R-:W-:Y:S06]  /*02a0*/  BAR.SYNC.DEFER_BLOCKING 0x0 ;  /* 0x0000000000007b1d */ /* 0x000fec0000010000 */
[----:B------:R-:W-:Y:S05]  /*02b0*/  @P1 EXIT ;  /* 0x000000000000194d */ /* 0x000fea0003800000 */
[----:B------:R-:W1:Y:S01]  /*02c0*/  S2UR UR5, SR_CgaCtaId ;  /* 0x00000000000579c3 */ /* 0x000e620000008800 */
[----:B------:R-:W-:-:S07]  /*02d0*/  UMOV UR4, 0x400 ;  /* 0x0000040000047882 */ /* 0x000fce0000000000 */
[----:B------:R-:W2:Y:S01]  /*02e0*/  LDC.64 R4, c[0x0][0x388] ;  /* 0x0000e200ff047b82 */ /* 0x000ea20000000a00 */
[----:B-1----:R-:W-:-:S12]  /*02f0*/  ULEA UR4, UR5, UR4, 0x18 ;  /* 0x0000000405047291 */ /* 0x002fd8000f8ec0ff */
.L_x_5:
[----:B------:R-:W-:Y:S01]  /*0300*/  SHF.R.S32.HI R0, RZ, 0x1f, R7 ;  /* 0x0000001fff007819 */ /* 0x000fe20000011407 */
[----:B012---:R-:W-:-:S03]  /*0310*/  IMAD.WIDE R2, R7, 0x4, R4 ;  /* 0x0000000407027825 */ /* 0x007fc600078e0204 */
[----:B------:R-:W-:-:S04]  /*0320*/  LEA.HI R0, R0, R7, RZ, 0x5 ;  /* 0x0000000700007211 */ /* 0x000fc800078f28ff */
[----:B------:R-:W-:-:S04]  /*0330*/  LEA.HI.SX32 R0, R0, R7, 0x1b ;  /* 0x0000000700007211 */ /* 0x000fc800078fdaff */
[----:B------:R-:W-:-:S05]  /*0340*/  LEA R0, R0, UR4, 0x2 ;  /* 0x0000000400007c11 */ /* 0x000fca000f8e10ff */
[----:B------:R-:W0:Y:S01]  /*0350*/  LDS R9, [R0] ;  /* 0x0000000000097984 */ /* 0x000e220000000800 */
[----:B------:R-:W-:-:S05]  /*0360*/  IMAD.IADD R7, R6, 0x1, R7 ;  /* 0x0000000106077824 */ /* 0x000fca00078e0207 */
[----:B------:R-:W-:Y:S01]  /*0370*/  ISETP.GE.AND P0, PT, R7, UR8, PT ;  /* 0x0000000807007c0c */ /* 0x000fe2000bf06270 */
[----:B0-----:R1:W-:-:S12]  /*0380*/  REDG.E.ADD.STRONG.GPU desc[UR6][R2.64], R9 ;  /* 0x000000090200798e */ /* 0x0013d8000c12e106 */
[----:B------:R-:W-:Y:S05]  /*0390*/  @!P0 BRA `(.L_x_5) ;  /* 0xfffffffc00d88947 */ /* 0x000fea000383ffff */
[----:B------:R-:W-:Y:S05]  /*03a0*/  EXIT ;  /* 0x000000000000794d */ /* 0x000fea0003800000 */
.L_x_6:
[----:B------:R-:W-:-:S00]  /*03b0*/  BRA `(.L_x_6) ;  /* 0xfffffffc00fc7947 */ /* 0x000fc0000383ffff */
[----:B------:R-:W-:-:S00]  /*03c0*/  NOP ;  /* 0x0000000000007918 */ /* 0x000fc00000000000 */
        /* <DEDUP_REMOVED lines=11> */
.L_x_7:


//--------------------- .nv.shared._Z22computeHistogramKernelPKiPiii --------------------------
	.section	.nv.shared._Z22computeHistogramKernelPKiPiii,"aw",@nobits
	.sectionflags	@""
	.align	4
.nv.shared._Z22computeHistogramKernelPKiPiii:
	.zero		5248


//--------------------- .nv.shared.reserved.0     --------------------------
	.section	.nv.shared.reserved.0,"aw",@nobits
	.weak		__nv_reservedSMEM_offset_0_alias
	.size		__nv_reservedSMEM_offset_0_alias, 0, 64
	.other		__nv_reservedSMEM_offset_0_alias,@"STO_CUDA_RESERVED_SHARED STV_DEFAULT"
__nv_reservedSMEM_offset_0_alias:
	.zero		0
	.zero		64


//--------------------- .nv.constant0._Z22computeHistogramKernelPKiPiii --------------------------
	.section	.nv.constant0._Z22computeHistogramKernelPKiPiii,"a",@progbits
	.sectionflags	@""
	.align	4
.nv.constant0._Z22computeHistogramKernelPKiPiii:
	.zero		920


//--------------------- SYMBOLS --------------------------

	.type		.nv.reservedSmem.offset0,@object
	.size		.nv.reservedSmem.offset0,0x4
	.type		.nv.reservedSmem.cap,@object
	.size		.nv.reservedSmem.cap,0x4
